//
// Generated by NVIDIA NVVM Compiler
//
// Compiler Build ID: CL-36424714
// Cuda compilation tools, release 13.0, V13.0.88
// Based on NVVM 20.0.0
//

.version 9.0
.target sm_100
.address_size 64

	// .globl	_Z17verschluessselungPlS_

.visible .entry _Z17verschluessselungPlS_(
	.param .u64 .ptr .align 1 _Z17verschluessselungPlS__param_0,
	.param .u64 .ptr .align 1 _Z17verschluessselungPlS__param_1
)
{
	.reg .b32 	%r<2>;
	.reg .b64 	%rd<18>;

	ld.param.u64 	%rd1, [_Z17verschluessselungPlS__param_0];
	ld.param.u64 	%rd2, [_Z17verschluessselungPlS__param_1];
	cvta.to.global.u64 	%rd3, %rd1;
	mov.u32 	%r1, %ctaid.x;
	mul.wide.u32 	%rd4, %r1, 8;
	add.s64 	%rd5, %rd3, %rd4;
	ld.global.u64 	%rd6, [%rd5];
	mul.lo.s64 	%rd7, %rd6, %rd6;
	mul.lo.s64 	%rd8, %rd7, %rd6;
	cvta.to.global.u64 	%rd9, %rd2;
	mul.hi.s64 	%rd10, %rd8, -8608480567731124087;
	add.s64 	%rd11, %rd10, %rd8;
	shr.u64 	%rd12, %rd11, 63;
	shr.s64 	%rd13, %rd11, 3;
	add.s64 	%rd14, %rd13, %rd12;
	mul.lo.s64 	%rd15, %rd14, 15;
	sub.s64 	%rd16, %rd8, %rd15;
	add.s64 	%rd17, %rd9, %rd4;
	st.global.u64 	[%rd17], %rd16;
	ret;

}
	// .globl	_Z17entschluessselungPlS_
.visible .entry _Z17entschluessselungPlS_(
	.param .u64 .ptr .align 1 _Z17entschluessselungPlS__param_0,
	.param .u64 .ptr .align 1 _Z17entschluessselungPlS__param_1
)
{
	.reg .b32 	%r<2>;
	.reg .b64 	%rd<18>;

	ld.param.u64 	%rd1, [_Z17entschluessselungPlS__param_0];
	ld.param.u64 	%rd2, [_Z17entschluessselungPlS__param_1];
	cvta.to.global.u64 	%rd3, %rd1;
	mov.u32 	%r1, %ctaid.x;
	mul.wide.u32 	%rd4, %r1, 8;
	add.s64 	%rd5, %rd3, %rd4;
	ld.global.u64 	%rd6, [%rd5];
	mul.lo.s64 	%rd7, %rd6, %rd6;
	mul.lo.s64 	%rd8, %rd7, %rd6;
	cvta.to.global.u64 	%rd9, %rd2;
	mul.hi.s64 	%rd10, %rd8, -8608480567731124087;
	add.s64 	%rd11, %rd10, %rd8;
	shr.u64 	%rd12, %rd11, 63;
	shr.s64 	%rd13, %rd11, 3;
	add.s64 	%rd14, %rd13, %rd12;
	mul.lo.s64 	%rd15, %rd14, 15;
	sub.s64 	%rd16, %rd8, %rd15;
	add.s64 	%rd17, %rd9, %rd4;
	st.global.u64 	[%rd17], %rd16;
	ret;

}


// ===== COMPILED SASS (sm_100) =====

	.target	sm_100

	.elftype	@"ET_EXEC"


//--------------------- .note.nv.tkinfo           --------------------------
	.section	.note.nv.tkinfo,"",@"SHT_NOTE"
	.sectionflags	@"SHF_NOTE_NV_TKINFO"
	.tkinfo
        /*0018*/ 	.word	0x00000002
        /*0030*/ 	.string	""
        /*0030*/ 	.string	"ptxas"
        /*0030*/ 	.string	"Cuda compilation tools, release 13.0, V13.0.88"
        /*0030*/ 	.string	"Build cuda_13.0.r13.0/compiler.36424714_0"
        /*0030*/ 	.string	"-arch sm_100 -m 64 "



//--------------------- .note.nv.cuinfo           --------------------------
	.section	.note.nv.cuinfo,"",@"SHT_NOTE"
	.sectionflags	@"SHF_NOTE_NV_CUINFO"
        /*0018*/ 	.short	0x0002
        /*001a*/ 	.short	0x0064
        /*001c*/ 	.short	0x0082
	.zero		2


//--------------------- .nv.info                  --------------------------
	.section	.nv.info,"",@"SHT_CUDA_INFO"
	.align	4


	//----- nvinfo : EIATTR_REGCOUNT
	.align		4
        /*0000*/ 	.byte	0x04, 0x2f
        /*0002*/ 	.short	(.L_1 - .L_0)
	.align		4
.L_0:
        /*0004*/ 	.word	index@(_Z17verschluessselungPlS_)
        /*0008*/ 	.word	0x0000000c


	//----- nvinfo : EIATTR_FRAME_SIZE
	.align		4
.L_1:
        /*000c*/ 	.byte	0x04, 0x11
        /*000e*/ 	.short	(.L_3 - .L_2)
	.align		4
.L_2:
        /*0010*/ 	.word	index@(_Z17verschluessselungPlS_)
        /*0014*/ 	.word	0x00000000


	//----- nvinfo : EIATTR_REGCOUNT
	.align		4
.L_3:
        /*0018*/ 	.byte	0x04, 0x2f
        /*001a*/ 	.short	(.L_5 - .L_4)
	.align		4
.L_4:
        /*001c*/ 	.word	index@(_Z17entschluessselungPlS_)
        /*0020*/ 	.word	0x0000000c


	//----- nvinfo : EIATTR_FRAME_SIZE
	.align		4
.L_5:
        /*0024*/ 	.byte	0x04, 0x11
        /*0026*/ 	.short	(.L_7 - .L_6)
	.align		4
.L_6:
        /*0028*/ 	.word	index@(_Z17entschluessselungPlS_)
        /*002c*/ 	.word	0x00000000


	//----- nvinfo : EIATTR_MIN_STACK_SIZE
	.align		4
.L_7:
        /*0030*/ 	.byte	0x04, 0x12
        /*0032*/ 	.short	(.L_9 - .L_8)
	.align		4
.L_8:
        /*0034*/ 	.word	index@(_Z17entschluessselungPlS_)
        /*0038*/ 	.word	0x00000000


	//----- nvinfo : EIATTR_MIN_STACK_SIZE
	.align		4
.L_9:
        /*003c*/ 	.byte	0x04, 0x12
        /*003e*/ 	.short	(.L_11 - .L_10)
	.align		4
.L_10:
        /*0040*/ 	.word	index@(_Z17verschluessselungPlS_)
        /*0044*/ 	.word	0x00000000
.L_11:


//--------------------- .nv.compat                --------------------------
	.section	.nv.compat,"",@"SHT_CUDA_COMPAT_INFO"
	.align	4
        /*0000*/ 	.byte	0x02, 0x09, 0x00, 0x00, 0x02, 0x02, 0x01, 0x00, 0x02, 0x05, 0x05, 0x00, 0x03, 0x07, 0x01, 0x01
        /*0010*/ 	.byte	0x02, 0x03, 0x00, 0x00, 0x02, 0x06, 0x01, 0x00, 0x04, 0x0b, 0x08, 0x00, 0x09, 0x00, 0x00, 0x00
        /*0020*/ 	.byte	0x00, 0x00, 0x00, 0x00


//--------------------- .nv.info._Z17entschluessselungPlS_ --------------------------
	.section	.nv.info._Z17entschluessselungPlS_,"",@"SHT_CUDA_INFO"
	.sectionflags	@""
	.align	4


	//----- nvinfo : EIATTR_CUDA_API_VERSION
	.align		4
        /*0000*/ 	.byte	0x04, 0x37
        /*0002*/ 	.short	(.L_13 - .L_12)
.L_12:
        /*0004*/ 	.word	0x00000082


	//----- nvinfo : EIATTR_KPARAM_INFO
	.align		4
.L_13:
        /*0008*/ 	.byte	0x04, 0x17
        /*000a*/ 	.short	(.L_15 - .L_14)
.L_14:
        /*000c*/ 	.word	0x00000000
        /*0010*/ 	.short	0x0001
        /*0012*/ 	.short	0x0008
        /*0014*/ 	.byte	0x00, 0xf5, 0x21, 0x00


	//----- nvinfo : EIATTR_KPARAM_INFO
	.align		4
.L_15:
        /*0018*/ 	.byte	0x04, 0x17
        /*001a*/ 	.short	(.L_17 - .L_16)
.L_16:
        /*001c*/ 	.word	0x00000000
        /*0020*/ 	.short	0x0000
        /*0022*/ 	.short	0x0000
        /*0024*/ 	.byte	0x00, 0xf5, 0x21, 0x00


	//----- nvinfo : EIATTR_SPARSE_MMA_MASK
	.align		4
.L_17:
        /*0028*/ 	.byte	0x03, 0x50
        /*002a*/ 	.short	0x0000


	//----- nvinfo : EIATTR_MAXREG_COUNT
	.align		4
        /*002c*/ 	.byte	0x03, 0x1b
        /*002e*/ 	.short	0x00ff


	//----- nvinfo : EIATTR_MERCURY_ISA_VERSION
	.align		4
        /*0030*/ 	.byte	0x03, 0x5f
        /*0032*/ 	.short	0x0101


	//----- nvinfo : EIATTR_VRC_CTA_INIT_COUNT
	.align		4
        /*0034*/ 	.byte	0x02, 0x4a
	.zero		1
	.zero		1


	//----- nvinfo : EIATTR_EXIT_INSTR_OFFSETS
	.align		4
        /*0038*/ 	.byte	0x04, 0x1c
        /*003a*/ 	.short	(.L_19 - .L_18)


	//   ....[0]....
.L_18:
        /*003c*/ 	.word	0x00000250


	//----- nvinfo : EIATTR_CBANK_PARAM_SIZE
	.align		4
.L_19:
        /*0040*/ 	.byte	0x03, 0x19
        /*0042*/ 	.short	0x0010


	//----- nvinfo : EIATTR_PARAM_CBANK
	.align		4
        /*0044*/ 	.byte	0x04, 0x0a
        /*0046*/ 	.short	(.L_21 - .L_20)
	.align		4
.L_20:
        /*0048*/ 	.word	index@(.nv.constant0._Z17entschluessselungPlS_)
        /*004c*/ 	.short	0x0380
        /*004e*/ 	.short	0x0010


	//----- nvinfo : EIATTR_SW_WAR
	.align		4
.L_21:
        /*0050*/ 	.byte	0x04, 0x36
        /*0052*/ 	.short	(.L_23 - .L_22)
.L_22:
        /*0054*/ 	.word	0x00000008
.L_23:


//--------------------- .nv.info._Z17verschluessselungPlS_ --------------------------
	.section	.nv.info._Z17verschluessselungPlS_,"",@"SHT_CUDA_INFO"
	.sectionflags	@""
	.align	4


	//----- nvinfo : EIATTR_CUDA_API_VERSION
	.align		4
        /*0000*/ 	.byte	0x04, 0x37
        /*0002*/ 	.short	(.L_25 - .L_24)
.L_24:
        /*0004*/ 	.word	0x00000082


	//----- nvinfo : EIATTR_KPARAM_INFO
	.align		4
.L_25:
        /*0008*/ 	.byte	0x04, 0x17
        /*000a*/ 	.short	(.L_27 - .L_26)
.L_26:
        /*000c*/ 	.word	0x00000000
        /*0010*/ 	.short	0x0001
        /*0012*/ 	.short	0x0008
        /*0014*/ 	.byte	0x00, 0xf5, 0x21, 0x00


	//----- nvinfo : EIATTR_KPARAM_INFO
	.align		4
.L_27:
        /*0018*/ 	.byte	0x04, 0x17
        /*001a*/ 	.short	(.L_29 - .L_28)
.L_28:
        /*001c*/ 	.word	0x00000000
        /*0020*/ 	.short	0x0000
        /*0022*/ 	.short	0x0000
        /*0024*/ 	.byte	0x00, 0xf5, 0x21, 0x00


	//----- nvinfo : EIATTR_SPARSE_MMA_MASK
	.align		4
.L_29:
        /*0028*/ 	.byte	0x03, 0x50
        /*002a*/ 	.short	0x0000


	//----- nvinfo : EIATTR_MAXREG_COUNT
	.align		4
        /*002c*/ 	.byte	0x03, 0x1b
        /*002e*/ 	.short	0x00ff


	//----- nvinfo : EIATTR_MERCURY_ISA_VERSION
	.align		4
        /*0030*/ 	.byte	0x03, 0x5f
        /*0032*/ 	.short	0x0101


	//----- nvinfo : EIATTR_VRC_CTA_INIT_COUNT
	.align		4
        /*0034*/ 	.byte	0x02, 0x4a
	.zero		1
	.zero		1


	//----- nvinfo : EIATTR_EXIT_INSTR_OFFSETS
	.align		4
        /*0038*/ 	.byte	0x04, 0x1c
        /*003a*/ 	.short	(.L_31 - .L_30)


	//   ....[0]....
.L_30:
        /*003c*/ 	.word	0x00000250


	//----- nvinfo : EIATTR_CBANK_PARAM_SIZE
	.align		4
.L_31:
        /*0040*/ 	.byte	0x03, 0x19
        /*0042*/ 	.short	0x0010


	//----- nvinfo : EIATTR_PARAM_CBANK
	.align		4
        /*0044*/ 	.byte	0x04, 0x0a
        /*0046*/ 	.short	(.L_33 - .L_32)
	.align		4
.L_32:
        /*0048*/ 	.word	index@(.nv.constant0._Z17verschluessselungPlS_)
        /*004c*/ 	.short	0x0380
        /*004e*/ 	.short	0x0010


	//----- nvinfo : EIATTR_SW_WAR
	.align		4
.L_33:
        /*0050*/ 	.byte	0x04, 0x36
        /*0052*/ 	.short	(.L_35 - .L_34)
.L_34:
        /*0054*/ 	.word	0x00000008
.L_35:


//--------------------- .nv.callgraph             --------------------------
	.section	.nv.callgraph,"",@"SHT_CUDA_CALLGRAPH"
	.align	4
	.sectionentsize	8
	.align		4
        /*0000*/ 	.word	0x00000000
	.align		4
        /*0004*/ 	.word	0xffffffff
	.align		4
        /*0008*/ 	.word	0x00000000
	.align		4
        /*000c*/ 	.word	0xfffffffe
	.align		4
        /*0010*/ 	.word	0x00000000
	.align		4
        /*0014*/ 	.word	0xfffffffd
	.align		4
        /*0018*/ 	.word	0x00000000
	.align		4
        /*001c*/ 	.word	0xfffffffc


//--------------------- .text._Z17entschluessselungPlS_ --------------------------
	.section	.text._Z17entschluessselungPlS_,"ax",@progbits
	.align	128
        .global         _Z17entschluessselungPlS_
        .type           _Z17entschluessselungPlS_,@function
        .size           _Z17entschluessselungPlS_,(.L_x_2 - _Z17entschluessselungPlS_)
        .other          _Z17entschluessselungPlS_,@"STO_CUDA_ENTRY STV_DEFAULT"
_Z17entschluessselungPlS_:
.text._Z17entschluessselungPlS_:
[----:B------:R-:W-:Y:S01]  /*0000*/  LDC R1, c[0x0][0x37c] ;  /* 0x0000df00ff017b82 */ /* 0x000fe20000000800 */
[----:B------:R-:W0:Y:S07]  /*0010*/  S2R R0, SR_CTAID.X ;  /* 0x0000000000007919 */ /* 0x000e2e0000002500 */
[----:B------:R-:W0:Y:S01]  /*0020*/  LDC.64 R4, c[0x0][0x380] ;  /* 0x0000e000ff047b82 */ /* 0x000e220000000a00 */
[----:B------:R-:W1:Y:S01]  /*0030*/  LDCU.64 UR4, c[0x0][0x358] ;  /* 0x00006b00ff0477ac */ /* 0x000e620008000a00 */
[----:B0-----:R-:W-:-:S06]  /*0040*/  IMAD.WIDE.U32 R4, R0, 0x8, R4 ;  /* 0x0000000800047825 */ /* 0x001fcc00078e0004 */
[----:B-1----:R-:W2:Y:S02]  /*0050*/  LDG.E.64 R4, desc[UR4][R4.64] ;  /* 0x0000000404047981 */ /* 0x002ea4000c1e1b00 */
[-C--:B--2---:R-:W-:Y:S02]  /*0060*/  IMAD R3, R5, R4.reuse, RZ ;  /* 0x0000000405037224 */ /* 0x084fe400078e02ff */
[----:B------:R-:W-:-:S04]  /*0070*/  IMAD.WIDE.U32 R6, R4, R4, RZ ;  /* 0x0000000404067225 */ /* 0x000fc800078e00ff */
[----:B------:R-:W-:-:S05]  /*0080*/  IMAD R3, R4, R5, R3 ;  /* 0x0000000504037224 */ /* 0x000fca00078e0203 */
[----:B------:R-:W-:-:S05]  /*0090*/  IADD3 R3, PT, PT, R7, R3, RZ ;  /* 0x0000000307037210 */ /* 0x000fca0007ffe0ff */
[-C--:B------:R-:W-:Y:S02]  /*00a0*/  IMAD R7, R3, R4.reuse, RZ ;  /* 0x0000000403077224 */ /* 0x080fe400078e02ff */
[----:B------:R-:W-:-:S04]  /*00b0*/  IMAD.WIDE.U32 R2, R6, R4, RZ ;  /* 0x0000000406027225 */ /* 0x000fc800078e00ff */
[----:B------:R-:W-:Y:S02]  /*00c0*/  IMAD R7, R5, R6, R7 ;  /* 0x0000000605077224 */ /* 0x000fe400078e0207 */
[----:B------:R-:W-:-:S03]  /*00d0*/  IMAD.WIDE.U32 R4, R2, -0x77777777, RZ ;  /* 0x8888888902047825 */ /* 0x000fc600078e00ff */
[----:B------:R-:W-:-:S05]  /*00e0*/  IADD3 R3, PT, PT, R3, R7, RZ ;  /* 0x0000000703037210 */ /* 0x000fca0007ffe0ff */
[----:B------:R-:W-:-:S04]  /*00f0*/  IMAD.WIDE.U32 R6, R3, -0x77777777, RZ ;  /* 0x8888888903067825 */ /* 0x000fc800078e00ff */
[----:B------:R-:W-:-:S05]  /*0100*/  IMAD.WIDE.U32 R6, P0, R2, -0x77777778, R6 ;  /* 0x8888888802067825 */ /* 0x000fca0007800006 */
[----:B------:R-:W-:-:S04]  /*0110*/  IADD3 R8, P1, PT, R2, R7, RZ ;  /* 0x0000000702087210 */ /* 0x000fc80007f3e0ff */
[----:B------:R-:W-:Y:S02]  /*0120*/  IADD3.X R9, PT, PT, RZ, R3, RZ, P0, P1 ;  /* 0x00000003ff097210 */ /* 0x000fe400007e24ff */
[----:B------:R-:W-:Y:S02]  /*0130*/  IADD3 RZ, P0, PT, R5, R6, RZ ;  /* 0x0000000605ff7210 */ /* 0x000fe40007f1e0ff */
[----:B------:R-:W-:-:S03]  /*0140*/  ISETP.LT.AND P1, PT, R3, RZ, PT ;  /* 0x000000ff0300720c */ /* 0x000fc60003f21270 */
[----:B------:R-:W-:-:S03]  /*0150*/  IMAD.WIDE.U32.X R4, R3, -0x77777778, R8, P0 ;  /* 0x8888888803047825 */ /* 0x000fc600000e0408 */
[----:B------:R-:W-:-:S04]  /*0160*/  IADD3 R7, P0, PT, -R2, R4, RZ ;  /* 0x0000000402077210 */ /* 0x000fc80007f1e1ff */
[----:B------:R-:W-:Y:S02]  /*0170*/  IADD3.X R6, PT, PT, ~R3, R5, RZ, P0, !PT ;  /* 0x0000000503067210 */ /* 0x000fe400007fe5ff */
[----:B------:R-:W-:Y:S01]  /*0180*/  IADD3 R8, P0, PT, R7, 0x77777777, RZ ;  /* 0x7777777707087810 */ /* 0x000fe20007f1e0ff */
[----:B------:R-:W0:Y:S03]  /*0190*/  LDC.64 R4, c[0x0][0x388] ;  /* 0x0000e200ff047b82 */ /* 0x000e260000000a00 */
[----:B------:R-:W-:Y:S02]  /*01a0*/  IADD3.X R9, PT, PT, R6, 0x77777777, RZ, P0, !PT ;  /* 0x7777777706097810 */ /* 0x000fe400007fe4ff */
[----:B------:R-:W-:Y:S02]  /*01b0*/  SEL R7, R8, R7, P1 ;  /* 0x0000000708077207 */ /* 0x000fe40000800000 */
[----:B------:R-:W-:-:S04]  /*01c0*/  SEL R6, R9, R6, P1 ;  /* 0x0000000609067207 */ /* 0x000fc80000800000 */
[----:B------:R-:W-:-:S04]  /*01d0*/  SHF.R.S64 R7, R7, 0x3, R6 ;  /* 0x0000000307077819 */ /* 0x000fc80000001006 */
[----:B------:R-:W-:-:S04]  /*01e0*/  LEA.HI R7, P0, R6, R7, RZ, 0x1 ;  /* 0x0000000706077211 */ /* 0x000fc800078108ff */
[----:B------:R-:W-:Y:S01]  /*01f0*/  LEA.HI.X.SX32 R6, R6, RZ, 0x1d, P0 ;  /* 0x000000ff06067211 */ /* 0x000fe200000feeff */
[----:B------:R-:W-:-:S04]  /*0200*/  IMAD.WIDE.U32 R2, R7, -0xf, R2 ;  /* 0xfffffff107027825 */ /* 0x000fc800078e0002 */
[----:B------:R-:W-:Y:S02]  /*0210*/  IMAD R6, R6, -0xf, RZ ;  /* 0xfffffff106067824 */ /* 0x000fe400078e02ff */
[----:B0-----:R-:W-:-:S03]  /*0220*/  IMAD.WIDE.U32 R4, R0, 0x8, R4 ;  /* 0x0000000800047825 */ /* 0x001fc600078e0004 */
[----:B------:R-:W-:-:S05]  /*0230*/  IADD3 R3, PT, PT, R3, -R7, R6 ;  /* 0x8000000703037210 */ /* 0x000fca0007ffe006 */
[----:B------:R-:W-:Y:S01]  /*0240*/  STG.E.64 desc[UR4][R4.64], R2 ;  /* 0x0000000204007986 */ /* 0x000fe2000c101b04 */
[----:B------:R-:W-:Y:S05]  /*0250*/  EXIT ;  /* 0x000000000000794d */ /* 0x000fea0003800000 */
.L_x_0:
[----:B------:R-:W-:-:S00]  /*0260*/  BRA `(.L_x_0) ;  /* 0xfffffffc00fc7947 */ /* 0x000fc0000383ffff */
[----:B------:R-:W-:-:S00]  /*0270*/  NOP ;  /* 0x0000000000007918 */ /* 0x000fc00000000000 */
        /* <DEDUP_REMOVED lines=8> */
.L_x_2:


//--------------------- .text._Z17verschluessselungPlS_ --------------------------
	.section	.text._Z17verschluessselungPlS_,"ax",@progbits
	.align	128
        .global         _Z17verschluessselungPlS_
        .type           _Z17verschluessselungPlS_,@function
        .size           _Z17verschluessselungPlS_,(.L_x_3 - _Z17verschluessselungPlS_)
        .other          _Z17verschluessselungPlS_,@"STO_CUDA_ENTRY STV_DEFAULT"
_Z17verschluessselungPlS_:
.text._Z17verschluessselungPlS_:
        /* <DEDUP_REMOVED lines=38> */
.L_x_1:
        /* <DEDUP_REMOVED lines=10> */
.L_x_3:


//--------------------- .nv.shared.reserved.0     --------------------------
	.section	.nv.shared.reserved.0,"aw",@nobits
	.weak		__nv_reservedSMEM_offset_0_alias
	.size		__nv_reservedSMEM_offset_0_alias, 0, 64
	.other		__nv_reservedSMEM_offset_0_alias,@"STO_CUDA_RESERVED_SHARED STV_DEFAULT"
__nv_reservedSMEM_offset_0_alias:
	.zero		0
	.zero		64


//--------------------- .nv.constant0._Z17entschluessselungPlS_ --------------------------
	.section	.nv.constant0._Z17entschluessselungPlS_,"a",@progbits
	.sectionflags	@""
	.align	4
.nv.constant0._Z17entschluessselungPlS_:
	.zero		912


//--------------------- .nv.constant0._Z17verschluessselungPlS_ --------------------------
	.section	.nv.constant0._Z17verschluessselungPlS_,"a",@progbits
	.sectionflags	@""
	.align	4
.nv.constant0._Z17verschluessselungPlS_:
	.zero		912


//--------------------- SYMBOLS --------------------------

	.type		.nv.reservedSmem.offset0,@object
	.size		.nv.reservedSmem.offset0,0x4
